//
// Generated by NVIDIA NVVM Compiler
//
// Compiler Build ID: CL-36424714
// Cuda compilation tools, release 13.0, V13.0.88
// Based on NVVM 20.0.0
//

.version 9.0
.target sm_100
.address_size 64

	// .globl	_Z12set_gpu_valsiPii

.visible .entry _Z12set_gpu_valsiPii(
	.param .u32 _Z12set_gpu_valsiPii_param_0,
	.param .u64 .ptr .align 1 _Z12set_gpu_valsiPii_param_1,
	.param .u32 _Z12set_gpu_valsiPii_param_2
)
{
	.reg .b32 	%r<6>;
	.reg .b64 	%rd<5>;

	ld.param.u64 	%rd1, [_Z12set_gpu_valsiPii_param_1];
	ld.param.u32 	%r1, [_Z12set_gpu_valsiPii_param_2];
	cvta.to.global.u64 	%rd2, %rd1;
	mov.u32 	%r2, %ctaid.x;
	mov.u32 	%r3, %ntid.x;
	mov.u32 	%r4, %tid.x;
	mad.lo.s32 	%r5, %r2, %r3, %r4;
	mul.wide.s32 	%rd3, %r5, 4;
	add.s64 	%rd4, %rd2, %rd3;
	st.global.u32 	[%rd4], %r1;
	ret;

}


// ===== COMPILED SASS (sm_100) =====

	.target	sm_100

	.elftype	@"ET_EXEC"


//--------------------- .note.nv.tkinfo           --------------------------
	.section	.note.nv.tkinfo,"",@"SHT_NOTE"
	.sectionflags	@"SHF_NOTE_NV_TKINFO"
	.tkinfo
        /*0018*/ 	.word	0x00000002
        /*0030*/ 	.string	""
        /*0030*/ 	.string	"ptxas"
        /*0030*/ 	.string	"Cuda compilation tools, release 13.0, V13.0.88"
        /*0030*/ 	.string	"Build cuda_13.0.r13.0/compiler.36424714_0"
        /*0030*/ 	.string	"-arch sm_100 -m 64 "



//--------------------- .note.nv.cuinfo           --------------------------
	.section	.note.nv.cuinfo,"",@"SHT_NOTE"
	.sectionflags	@"SHF_NOTE_NV_CUINFO"
        /*0018*/ 	.short	0x0002
        /*001a*/ 	.short	0x0064
        /*001c*/ 	.short	0x0082
	.zero		2


//--------------------- .nv.info                  --------------------------
	.section	.nv.info,"",@"SHT_CUDA_INFO"
	.align	4


	//----- nvinfo : EIATTR_REGCOUNT
	.align		4
        /*0000*/ 	.byte	0x04, 0x2f
        /*0002*/ 	.short	(.L_1 - .L_0)
	.align		4
.L_0:
        /*0004*/ 	.word	index@(_Z12set_gpu_valsiPii)
        /*0008*/ 	.word	0x0000000a


	//----- nvinfo : EIATTR_FRAME_SIZE
	.align		4
.L_1:
        /*000c*/ 	.byte	0x04, 0x11
        /*000e*/ 	.short	(.L_3 - .L_2)
	.align		4
.L_2:
        /*0010*/ 	.word	index@(_Z12set_gpu_valsiPii)
        /*0014*/ 	.word	0x00000000


	//----- nvinfo : EIATTR_MIN_STACK_SIZE
	.align		4
.L_3:
        /*0018*/ 	.byte	0x04, 0x12
        /*001a*/ 	.short	(.L_5 - .L_4)
	.align		4
.L_4:
        /*001c*/ 	.word	index@(_Z12set_gpu_valsiPii)
        /*0020*/ 	.word	0x00000000
.L_5:


//--------------------- .nv.compat                --------------------------
	.section	.nv.compat,"",@"SHT_CUDA_COMPAT_INFO"
	.align	4
        /*0000*/ 	.byte	0x02, 0x09, 0x00, 0x00, 0x02, 0x02, 0x01, 0x00, 0x02, 0x05, 0x05, 0x00, 0x03, 0x07, 0x01, 0x01
        /*0010*/ 	.byte	0x02, 0x03, 0x00, 0x00, 0x02, 0x06, 0x01, 0x00, 0x04, 0x0b, 0x08, 0x00, 0x09, 0x00, 0x00, 0x00
        /*0020*/ 	.byte	0x00, 0x00, 0x00, 0x00


//--------------------- .nv.info._Z12set_gpu_valsiPii --------------------------
	.section	.nv.info._Z12set_gpu_valsiPii,"",@"SHT_CUDA_INFO"
	.sectionflags	@""
	.align	4


	//----- nvinfo : EIATTR_CUDA_API_VERSION
	.align		4
        /*0000*/ 	.byte	0x04, 0x37
        /*0002*/ 	.short	(.L_7 - .L_6)
.L_6:
        /*0004*/ 	.word	0x00000082


	//----- nvinfo : EIATTR_KPARAM_INFO
	.align		4
.L_7:
        /*0008*/ 	.byte	0x04, 0x17
        /*000a*/ 	.short	(.L_9 - .L_8)
.L_8:
        /*000c*/ 	.word	0x00000000
        /*0010*/ 	.short	0x0002
        /*0012*/ 	.short	0x0010
        /*0014*/ 	.byte	0x00, 0xf0, 0x11, 0x00


	//----- nvinfo : EIATTR_KPARAM_INFO
	.align		4
.L_9:
        /*0018*/ 	.byte	0x04, 0x17
        /*001a*/ 	.short	(.L_11 - .L_10)
.L_10:
        /*001c*/ 	.word	0x00000000
        /*0020*/ 	.short	0x0001
        /*0022*/ 	.short	0x0008
        /*0024*/ 	.byte	0x00, 0xf5, 0x21, 0x00


	//----- nvinfo : EIATTR_KPARAM_INFO
	.align		4
.L_11:
        /*0028*/ 	.byte	0x04, 0x17
        /*002a*/ 	.short	(.L_13 - .L_12)
.L_12:
        /*002c*/ 	.word	0x00000000
        /*0030*/ 	.short	0x0000
        /*0032*/ 	.short	0x0000
        /*0034*/ 	.byte	0x00, 0xf0, 0x11, 0x00


	//----- nvinfo : EIATTR_SPARSE_MMA_MASK
	.align		4
.L_13:
        /*0038*/ 	.byte	0x03, 0x50
        /*003a*/ 	.short	0x0000


	//----- nvinfo : EIATTR_MAXREG_COUNT
	.align		4
        /*003c*/ 	.byte	0x03, 0x1b
        /*003e*/ 	.short	0x00ff


	//----- nvinfo : EIATTR_MERCURY_ISA_VERSION
	.align		4
        /*0040*/ 	.byte	0x03, 0x5f
        /*0042*/ 	.short	0x0101


	//----- nvinfo : EIATTR_VRC_CTA_INIT_COUNT
	.align		4
        /*0044*/ 	.byte	0x02, 0x4a
	.zero		1
	.zero		1


	//----- nvinfo : EIATTR_EXIT_INSTR_OFFSETS
	.align		4
        /*0048*/ 	.byte	0x04, 0x1c
        /*004a*/ 	.short	(.L_15 - .L_14)


	//   ....[0]....
.L_14:
        /*004c*/ 	.word	0x000000a0


	//----- nvinfo : EIATTR_CBANK_PARAM_SIZE
	.align		4
.L_15:
        /*0050*/ 	.byte	0x03, 0x19
        /*0052*/ 	.short	0x0014


	//----- nvinfo : EIATTR_PARAM_CBANK
	.align		4
        /*0054*/ 	.byte	0x04, 0x0a
        /*0056*/ 	.short	(.L_17 - .L_16)
	.align		4
.L_16:
        /*0058*/ 	.word	index@(.nv.constant0._Z12set_gpu_valsiPii)
        /*005c*/ 	.short	0x0380
        /*005e*/ 	.short	0x0014


	//----- nvinfo : EIATTR_SW_WAR
	.align		4
.L_17:
        /*0060*/ 	.byte	0x04, 0x36
        /*0062*/ 	.short	(.L_19 - .L_18)
.L_18:
        /*0064*/ 	.word	0x00000008
.L_19:


//--------------------- .nv.callgraph             --------------------------
	.section	.nv.callgraph,"",@"SHT_CUDA_CALLGRAPH"
	.align	4
	.sectionentsize	8
	.align		4
        /*0000*/ 	.word	0x00000000
	.align		4
        /*0004*/ 	.word	0xffffffff
	.align		4
        /*0008*/ 	.word	0x00000000
	.align		4
        /*000c*/ 	.word	0xfffffffe
	.align		4
        /*0010*/ 	.word	0x00000000
	.align		4
        /*0014*/ 	.word	0xfffffffd
	.align		4
        /*0018*/ 	.word	0x00000000
	.align		4
        /*001c*/ 	.word	0xfffffffc


//--------------------- .text._Z12set_gpu_valsiPii --------------------------
	.section	.text._Z12set_gpu_valsiPii,"ax",@progbits
	.align	128
        .global         _Z12set_gpu_valsiPii
        .type           _Z12set_gpu_valsiPii,@function
        .size           _Z12set_gpu_valsiPii,(.L_x_1 - _Z12set_gpu_valsiPii)
        .other          _Z12set_gpu_valsiPii,@"STO_CUDA_ENTRY STV_DEFAULT"
_Z12set_gpu_valsiPii:
.text._Z12set_gpu_valsiPii:
[----:B------:R-:W-:Y:S01]  /*0000*/  LDC R1, c[0x0][0x37c] ;  /* 0x0000df00ff017b82 */ /* 0x000fe20000000800 */
[----:B------:R-:W0:Y:S07]  /*0010*/  S2R R0, SR_TID.X ;  /* 0x0000000000007919 */ /* 0x000e2e0000002100 */
[----:B------:R-:W0:Y:S01]  /*0020*/  S2UR UR6, SR_CTAID.X ;  /* 0x00000000000679c3 */ /* 0x000e220000002500 */
[----:B------:R-:W1:Y:S07]  /*0030*/  LDCU.64 UR4, c[0x0][0x358] ;  /* 0x00006b00ff0477ac */ /* 0x000e6e0008000a00 */
[----:B------:R-:W0:Y:S08]  /*0040*/  LDC R5, c[0x0][0x360] ;  /* 0x0000d800ff057b82 */ /* 0x000e300000000800 */
[----:B------:R-:W2:Y:S08]  /*0050*/  LDC.64 R2, c[0x0][0x388] ;  /* 0x0000e200ff027b82 */ /* 0x000eb00000000a00 */
[----:B------:R-:W1:Y:S01]  /*0060*/  LDC R7, c[0x0][0x390] ;  /* 0x0000e400ff077b82 */ /* 0x000e620000000800 */
[----:B0-----:R-:W-:-:S04]  /*0070*/  IMAD R5, R5, UR6, R0 ;  /* 0x0000000605057c24 */ /* 0x001fc8000f8e0200 */
[----:B--2---:R-:W-:-:S05]  /*0080*/  IMAD.WIDE R2, R5, 0x4, R2 ;  /* 0x0000000405027825 */ /* 0x004fca00078e0202 */
[----:B-1----:R-:W-:Y:S01]  /*0090*/  STG.E desc[UR4][R2.64], R7 ;  /* 0x0000000702007986 */ /* 0x002fe2000c101904 */
[----:B------:R-:W-:Y:S05]  /*00a0*/  EXIT ;  /* 0x000000000000794d */ /* 0x000fea0003800000 */
.L_x_0:
[----:B------:R-:W-:-:S00]  /*00b0*/  BRA `(.L_x_0) ;  /* 0xfffffffc00fc7947 */ /* 0x000fc0000383ffff */
[----:B------:R-:W-:-:S00]  /*00c0*/  NOP ;  /* 0x0000000000007918 */ /* 0x000fc00000000000 */
        /* <DEDUP_REMOVED lines=11> */
.L_x_1:


//--------------------- .nv.shared.reserved.0     --------------------------
	.section	.nv.shared.reserved.0,"aw",@nobits
	.weak		__nv_reservedSMEM_offset_0_alias
	.size		__nv_reservedSMEM_offset_0_alias, 0, 64
	.other		__nv_reservedSMEM_offset_0_alias,@"STO_CUDA_RESERVED_SHARED STV_DEFAULT"
__nv_reservedSMEM_offset_0_alias:
	.zero		0
	.zero		64


//--------------------- .nv.constant0._Z12set_gpu_valsiPii --------------------------
	.section	.nv.constant0._Z12set_gpu_valsiPii,"a",@progbits
	.sectionflags	@""
	.align	4
.nv.constant0._Z12set_gpu_valsiPii:
	.zero		916


//--------------------- SYMBOLS --------------------------

	.type		.nv.reservedSmem.offset0,@object
	.size		.nv.reservedSmem.offset0,0x4
